//
// Generated by NVIDIA NVVM Compiler
//
// Compiler Build ID: CL-36424714
// Cuda compilation tools, release 13.0, V13.0.88
// Based on NVVM 20.0.0
//

.version 9.0
.target sm_100
.address_size 64

	// .globl	_Z22matrix_transpose_naivePiS_i
.extern .shared .align 16 .b8 sharedMemory[];

.visible .entry _Z22matrix_transpose_naivePiS_i(
	.param .u64 .ptr .align 1 _Z22matrix_transpose_naivePiS_i_param_0,
	.param .u64 .ptr .align 1 _Z22matrix_transpose_naivePiS_i_param_1,
	.param .u32 _Z22matrix_transpose_naivePiS_i_param_2
)
{
	.reg .b32 	%r<13>;
	.reg .b64 	%rd<9>;

	ld.param.u64 	%rd1, [_Z22matrix_transpose_naivePiS_i_param_0];
	ld.param.u64 	%rd2, [_Z22matrix_transpose_naivePiS_i_param_1];
	ld.param.u32 	%r1, [_Z22matrix_transpose_naivePiS_i_param_2];
	cvta.to.global.u64 	%rd3, %rd2;
	cvta.to.global.u64 	%rd4, %rd1;
	mov.u32 	%r2, %tid.x;
	mov.u32 	%r3, %ctaid.x;
	mov.u32 	%r4, %ntid.x;
	mad.lo.s32 	%r5, %r3, %r4, %r2;
	mov.u32 	%r6, %tid.y;
	mov.u32 	%r7, %ctaid.y;
	mov.u32 	%r8, %ntid.y;
	mad.lo.s32 	%r9, %r7, %r8, %r6;
	mad.lo.s32 	%r10, %r1, %r9, %r5;
	mad.lo.s32 	%r11, %r1, %r5, %r9;
	mul.wide.s32 	%rd5, %r10, 4;
	add.s64 	%rd6, %rd4, %rd5;
	ld.global.u32 	%r12, [%rd6];
	mul.wide.s32 	%rd7, %r11, 4;
	add.s64 	%rd8, %rd3, %rd7;
	st.global.u32 	[%rd8], %r12;
	ret;

}
	// .globl	_Z23matrix_transpose_sharedPiS_i
.visible .entry _Z23matrix_transpose_sharedPiS_i(
	.param .u64 .ptr .align 1 _Z23matrix_transpose_sharedPiS_i_param_0,
	.param .u64 .ptr .align 1 _Z23matrix_transpose_sharedPiS_i_param_1,
	.param .u32 _Z23matrix_transpose_sharedPiS_i_param_2
)
{
	.reg .pred 	%p<2>;
	.reg .b32 	%r<27>;
	.reg .b64 	%rd<9>;

	ld.param.u64 	%rd1, [_Z23matrix_transpose_sharedPiS_i_param_0];
	ld.param.u64 	%rd2, [_Z23matrix_transpose_sharedPiS_i_param_1];
	ld.param.u32 	%r6, [_Z23matrix_transpose_sharedPiS_i_param_2];
	mov.u32 	%r7, %ntid.x;
	mov.u32 	%r2, %tid.x;
	mov.u32 	%r8, %ctaid.x;
	mad.lo.s32 	%r9, %r8, %r7, %r2;
	mov.u32 	%r10, %tid.y;
	mov.u32 	%r11, %ctaid.y;
	mov.u32 	%r12, %ntid.y;
	mad.lo.s32 	%r13, %r11, %r12, %r10;
	mad.lo.s32 	%r14, %r11, %r7, %r2;
	mad.lo.s32 	%r15, %r8, %r12, %r10;
	mad.lo.s32 	%r4, %r6, %r13, %r9;
	mad.lo.s32 	%r5, %r6, %r15, %r14;
	max.u32 	%r16, %r2, %r10;
	setp.ge.u32 	%p1, %r16, %r7;
	@%p1 bra 	$L__BB1_2;
	cvta.to.global.u64 	%rd3, %rd1;
	mul.wide.s32 	%rd4, %r4, 4;
	add.s64 	%rd5, %rd3, %rd4;
	ld.global.u32 	%r17, [%rd5];
	mad.lo.s32 	%r18, %r2, %r7, %r10;
	shl.b32 	%r19, %r18, 2;
	mov.u32 	%r20, sharedMemory;
	add.s32 	%r21, %r20, %r19;
	st.shared.u32 	[%r21], %r17;
$L__BB1_2:
	cvta.to.global.u64 	%rd6, %rd2;
	bar.sync 	0;
	mad.lo.s32 	%r22, %r10, %r7, %r2;
	shl.b32 	%r23, %r22, 2;
	mov.u32 	%r24, sharedMemory;
	add.s32 	%r25, %r24, %r23;
	ld.shared.u32 	%r26, [%r25];
	mul.wide.s32 	%rd7, %r5, 4;
	add.s64 	%rd8, %rd6, %rd7;
	st.global.u32 	[%rd8], %r26;
	ret;

}


// ===== COMPILED SASS (sm_100) =====

	.target	sm_100

	.elftype	@"ET_EXEC"


//--------------------- .note.nv.tkinfo           --------------------------
	.section	.note.nv.tkinfo,"",@"SHT_NOTE"
	.sectionflags	@"SHF_NOTE_NV_TKINFO"
	.tkinfo
        /*0018*/ 	.word	0x00000002
        /*0030*/ 	.string	""
        /*0030*/ 	.string	"ptxas"
        /*0030*/ 	.string	"Cuda compilation tools, release 13.0, V13.0.88"
        /*0030*/ 	.string	"Build cuda_13.0.r13.0/compiler.36424714_0"
        /*0030*/ 	.string	"-arch sm_100 -m 64 "



//--------------------- .note.nv.cuinfo           --------------------------
	.section	.note.nv.cuinfo,"",@"SHT_NOTE"
	.sectionflags	@"SHF_NOTE_NV_CUINFO"
        /*0018*/ 	.short	0x0002
        /*001a*/ 	.short	0x0064
        /*001c*/ 	.short	0x0082
	.zero		2


//--------------------- .nv.info                  --------------------------
	.section	.nv.info,"",@"SHT_CUDA_INFO"
	.align	4


	//----- nvinfo : EIATTR_REGCOUNT
	.align		4
        /*0000*/ 	.byte	0x04, 0x2f
        /*0002*/ 	.short	(.L_1 - .L_0)
	.align		4
.L_0:
        /*0004*/ 	.word	index@(_Z22matrix_transpose_naivePiS_i)
        /*0008*/ 	.word	0x0000000a


	//----- nvinfo : EIATTR_FRAME_SIZE
	.align		4
.L_1:
        /*000c*/ 	.byte	0x04, 0x11
        /*000e*/ 	.short	(.L_3 - .L_2)
	.align		4
.L_2:
        /*0010*/ 	.word	index@(_Z22matrix_transpose_naivePiS_i)
        /*0014*/ 	.word	0x00000000


	//----- nvinfo : EIATTR_REGCOUNT
	.align		4
.L_3:
        /*0018*/ 	.byte	0x04, 0x2f
        /*001a*/ 	.short	(.L_5 - .L_4)
	.align		4
.L_4:
        /*001c*/ 	.word	index@(_Z23matrix_transpose_sharedPiS_i)
        /*0020*/ 	.word	0x00000010


	//----- nvinfo : EIATTR_FRAME_SIZE
	.align		4
.L_5:
        /*0024*/ 	.byte	0x04, 0x11
        /*0026*/ 	.short	(.L_7 - .L_6)
	.align		4
.L_6:
        /*0028*/ 	.word	index@(_Z23matrix_transpose_sharedPiS_i)
        /*002c*/ 	.word	0x00000000


	//----- nvinfo : EIATTR_MIN_STACK_SIZE
	.align		4
.L_7:
        /*0030*/ 	.byte	0x04, 0x12
        /*0032*/ 	.short	(.L_9 - .L_8)
	.align		4
.L_8:
        /*0034*/ 	.word	index@(_Z23matrix_transpose_sharedPiS_i)
        /*0038*/ 	.word	0x00000000


	//----- nvinfo : EIATTR_MIN_STACK_SIZE
	.align		4
.L_9:
        /*003c*/ 	.byte	0x04, 0x12
        /*003e*/ 	.short	(.L_11 - .L_10)
	.align		4
.L_10:
        /*0040*/ 	.word	index@(_Z22matrix_transpose_naivePiS_i)
        /*0044*/ 	.word	0x00000000
.L_11:


//--------------------- .nv.compat                --------------------------
	.section	.nv.compat,"",@"SHT_CUDA_COMPAT_INFO"
	.align	4
        /*0000*/ 	.byte	0x02, 0x09, 0x00, 0x00, 0x02, 0x02, 0x01, 0x00, 0x02, 0x05, 0x05, 0x00, 0x03, 0x07, 0x01, 0x01
        /*0010*/ 	.byte	0x02, 0x03, 0x00, 0x00, 0x02, 0x06, 0x01, 0x00, 0x04, 0x0b, 0x08, 0x00, 0x09, 0x00, 0x00, 0x00
        /*0020*/ 	.byte	0x00, 0x00, 0x00, 0x00


//--------------------- .nv.info._Z23matrix_transpose_sharedPiS_i --------------------------
	.section	.nv.info._Z23matrix_transpose_sharedPiS_i,"",@"SHT_CUDA_INFO"
	.sectionflags	@""
	.align	4


	//----- nvinfo : EIATTR_CUDA_API_VERSION
	.align		4
        /*0000*/ 	.byte	0x04, 0x37
        /*0002*/ 	.short	(.L_13 - .L_12)
.L_12:
        /*0004*/ 	.word	0x00000082


	//----- nvinfo : EIATTR_KPARAM_INFO
	.align		4
.L_13:
        /*0008*/ 	.byte	0x04, 0x17
        /*000a*/ 	.short	(.L_15 - .L_14)
.L_14:
        /*000c*/ 	.word	0x00000000
        /*0010*/ 	.short	0x0002
        /*0012*/ 	.short	0x0010
        /*0014*/ 	.byte	0x00, 0xf0, 0x11, 0x00


	//----- nvinfo : EIATTR_KPARAM_INFO
	.align		4
.L_15:
        /*0018*/ 	.byte	0x04, 0x17
        /*001a*/ 	.short	(.L_17 - .L_16)
.L_16:
        /*001c*/ 	.word	0x00000000
        /*0020*/ 	.short	0x0001
        /*0022*/ 	.short	0x0008
        /*0024*/ 	.byte	0x00, 0xf5, 0x21, 0x00


	//----- nvinfo : EIATTR_KPARAM_INFO
	.align		4
.L_17:
        /*0028*/ 	.byte	0x04, 0x17
        /*002a*/ 	.short	(.L_19 - .L_18)
.L_18:
        /*002c*/ 	.word	0x00000000
        /*0030*/ 	.short	0x0000
        /*0032*/ 	.short	0x0000
        /*0034*/ 	.byte	0x00, 0xf5, 0x21, 0x00


	//----- nvinfo : EIATTR_SPARSE_MMA_MASK
	.align		4
.L_19:
        /*0038*/ 	.byte	0x03, 0x50
        /*003a*/ 	.short	0x0000


	//----- nvinfo : EIATTR_MAXREG_COUNT
	.align		4
        /*003c*/ 	.byte	0x03, 0x1b
        /*003e*/ 	.short	0x00ff


	//----- nvinfo : EIATTR_NUM_BARRIERS
	.align		4
        /*0040*/ 	.byte	0x02, 0x4c
        /*0042*/ 	.byte	0x01
	.zero		1


	//----- nvinfo : EIATTR_MERCURY_ISA_VERSION
	.align		4
        /*0044*/ 	.byte	0x03, 0x5f
        /*0046*/ 	.short	0x0101


	//----- nvinfo : EIATTR_VRC_CTA_INIT_COUNT
	.align		4
        /*0048*/ 	.byte	0x02, 0x4a
	.zero		1
	.zero		1


	//----- nvinfo : EIATTR_EXIT_INSTR_OFFSETS
	.align		4
        /*004c*/ 	.byte	0x04, 0x1c
        /*004e*/ 	.short	(.L_21 - .L_20)


	//   ....[0]....
.L_20:
        /*0050*/ 	.word	0x00000210


	//----- nvinfo : EIATTR_CBANK_PARAM_SIZE
	.align		4
.L_21:
        /*0054*/ 	.byte	0x03, 0x19
        /*0056*/ 	.short	0x0014


	//----- nvinfo : EIATTR_PARAM_CBANK
	.align		4
        /*0058*/ 	.byte	0x04, 0x0a
        /*005a*/ 	.short	(.L_23 - .L_22)
	.align		4
.L_22:
        /*005c*/ 	.word	index@(.nv.constant0._Z23matrix_transpose_sharedPiS_i)
        /*0060*/ 	.short	0x0380
        /*0062*/ 	.short	0x0014


	//----- nvinfo : EIATTR_SW_WAR
	.align		4
.L_23:
        /*0064*/ 	.byte	0x04, 0x36
        /*0066*/ 	.short	(.L_25 - .L_24)
.L_24:
        /*0068*/ 	.word	0x00000008
.L_25:


//--------------------- .nv.info._Z22matrix_transpose_naivePiS_i --------------------------
	.section	.nv.info._Z22matrix_transpose_naivePiS_i,"",@"SHT_CUDA_INFO"
	.sectionflags	@""
	.align	4


	//----- nvinfo : EIATTR_CUDA_API_VERSION
	.align		4
        /*0000*/ 	.byte	0x04, 0x37
        /*0002*/ 	.short	(.L_27 - .L_26)
.L_26:
        /*0004*/ 	.word	0x00000082


	//----- nvinfo : EIATTR_KPARAM_INFO
	.align		4
.L_27:
        /*0008*/ 	.byte	0x04, 0x17
        /*000a*/ 	.short	(.L_29 - .L_28)
.L_28:
        /*000c*/ 	.word	0x00000000
        /*0010*/ 	.short	0x0002
        /*0012*/ 	.short	0x0010
        /*0014*/ 	.byte	0x00, 0xf0, 0x11, 0x00


	//----- nvinfo : EIATTR_KPARAM_INFO
	.align		4
.L_29:
        /*0018*/ 	.byte	0x04, 0x17
        /*001a*/ 	.short	(.L_31 - .L_30)
.L_30:
        /*001c*/ 	.word	0x00000000
        /*0020*/ 	.short	0x0001
        /*0022*/ 	.short	0x0008
        /*0024*/ 	.byte	0x00, 0xf5, 0x21, 0x00


	//----- nvinfo : EIATTR_KPARAM_INFO
	.align		4
.L_31:
        /*0028*/ 	.byte	0x04, 0x17
        /*002a*/ 	.short	(.L_33 - .L_32)
.L_32:
        /*002c*/ 	.word	0x00000000
        /*0030*/ 	.short	0x0000
        /*0032*/ 	.short	0x0000
        /*0034*/ 	.byte	0x00, 0xf5, 0x21, 0x00


	//----- nvinfo : EIATTR_SPARSE_MMA_MASK
	.align		4
.L_33:
        /*0038*/ 	.byte	0x03, 0x50
        /*003a*/ 	.short	0x0000


	//----- nvinfo : EIATTR_MAXREG_COUNT
	.align		4
        /*003c*/ 	.byte	0x03, 0x1b
        /*003e*/ 	.short	0x00ff


	//----- nvinfo : EIATTR_MERCURY_ISA_VERSION
	.align		4
        /*0040*/ 	.byte	0x03, 0x5f
        /*0042*/ 	.short	0x0101


	//----- nvinfo : EIATTR_VRC_CTA_INIT_COUNT
	.align		4
        /*0044*/ 	.byte	0x02, 0x4a
	.zero		1
	.zero		1


	//----- nvinfo : EIATTR_EXIT_INSTR_OFFSETS
	.align		4
        /*0048*/ 	.byte	0x04, 0x1c
        /*004a*/ 	.short	(.L_35 - .L_34)


	//   ....[0]....
.L_34:
        /*004c*/ 	.word	0x00000130


	//----- nvinfo : EIATTR_CBANK_PARAM_SIZE
	.align		4
.L_35:
        /*0050*/ 	.byte	0x03, 0x19
        /*0052*/ 	.short	0x0014


	//----- nvinfo : EIATTR_PARAM_CBANK
	.align		4
        /*0054*/ 	.byte	0x04, 0x0a
        /*0056*/ 	.short	(.L_37 - .L_36)
	.align		4
.L_36:
        /*0058*/ 	.word	index@(.nv.constant0._Z22matrix_transpose_naivePiS_i)
        /*005c*/ 	.short	0x0380
        /*005e*/ 	.short	0x0014


	//----- nvinfo : EIATTR_SW_WAR
	.align		4
.L_37:
        /*0060*/ 	.byte	0x04, 0x36
        /*0062*/ 	.short	(.L_39 - .L_38)
.L_38:
        /*0064*/ 	.word	0x00000008
.L_39:


//--------------------- .nv.callgraph             --------------------------
	.section	.nv.callgraph,"",@"SHT_CUDA_CALLGRAPH"
	.align	4
	.sectionentsize	8
	.align		4
        /*0000*/ 	.word	0x00000000
	.align		4
        /*0004*/ 	.word	0xffffffff
	.align		4
        /*0008*/ 	.word	0x00000000
	.align		4
        /*000c*/ 	.word	0xfffffffe
	.align		4
        /*0010*/ 	.word	0x00000000
	.align		4
        /*0014*/ 	.word	0xfffffffd
	.align		4
        /*0018*/ 	.word	0x00000000
	.align		4
        /*001c*/ 	.word	0xfffffffc


//--------------------- .text._Z23matrix_transpose_sharedPiS_i --------------------------
	.section	.text._Z23matrix_transpose_sharedPiS_i,"ax",@progbits
	.align	128
        .global         _Z23matrix_transpose_sharedPiS_i
        .type           _Z23matrix_transpose_sharedPiS_i,@function
        .size           _Z23matrix_transpose_sharedPiS_i,(.L_x_2 - _Z23matrix_transpose_sharedPiS_i)
        .other          _Z23matrix_transpose_sharedPiS_i,@"STO_CUDA_ENTRY STV_DEFAULT"
_Z23matrix_transpose_sharedPiS_i:
.text._Z23matrix_transpose_sharedPiS_i:
[----:B------:R-:W-:Y:S01]  /*0000*/  LDC R1, c[0x0][0x37c] ;  /* 0x0000df00ff017b82 */ /* 0x000fe20000000800 */
[----:B------:R-:W0:Y:S01]  /*0010*/  S2R R8, SR_TID.X ;  /* 0x0000000000087919 */ /* 0x000e220000002100 */
[----:B------:R-:W1:Y:S01]  /*0020*/  LDCU UR8, c[0x0][0x360] ;  /* 0x00006c00ff0877ac */ /* 0x000e620008000800 */
[----:B------:R-:W0:Y:S01]  /*0030*/  S2R R13, SR_TID.Y ;  /* 0x00000000000d7919 */ /* 0x000e220000002200 */
[----:B------:R-:W2:Y:S01]  /*0040*/  LDCU UR9, c[0x0][0x364] ;  /* 0x00006c80ff0977ac */ /* 0x000ea20008000800 */
[----:B------:R-:W3:Y:S01]  /*0050*/  S2R R11, SR_CTAID.X ;  /* 0x00000000000b7919 */ /* 0x000ee20000002500 */
[----:B------:R-:W4:Y:S01]  /*0060*/  LDCU UR10, c[0x0][0x390] ;  /* 0x00007200ff0a77ac */ /* 0x000f220008000800 */
[----:B------:R-:W2:Y:S01]  /*0070*/  S2R R10, SR_CTAID.Y ;  /* 0x00000000000a7919 */ /* 0x000ea20000002600 */
[----:B------:R-:W5:Y:S01]  /*0080*/  LDCU.64 UR6, c[0x0][0x358] ;  /* 0x00006b00ff0677ac */ /* 0x000f620008000a00 */
[----:B0-----:R-:W-:-:S04]  /*0090*/  VIMNMX.U32 R0, PT, PT, R8, R13, !PT ;  /* 0x0000000d08007248 */ /* 0x001fc80007fe0000 */
[----:B-1----:R-:W-:Y:S01]  /*00a0*/  ISETP.GE.U32.AND P0, PT, R0, UR8, PT ;  /* 0x0000000800007c0c */ /* 0x002fe2000bf06070 */
[----:B---3--:R-:W-:Y:S02]  /*00b0*/  IMAD R0, R11, UR8, R8 ;  /* 0x000000080b007c24 */ /* 0x008fe4000f8e0208 */
[----:B--2---:R-:W-:-:S04]  /*00c0*/  IMAD R5, R10, UR9, R13 ;  /* 0x000000090a057c24 */ /* 0x004fc8000f8e020d */
[----:B----4-:R-:W-:-:S06]  /*00d0*/  IMAD R5, R5, UR10, R0 ;  /* 0x0000000a05057c24 */ /* 0x010fcc000f8e0200 */
[----:B------:R-:W0:Y:S02]  /*00e0*/  @!P0 LDC.64 R2, c[0x0][0x380] ;  /* 0x0000e000ff028b82 */ /* 0x000e240000000a00 */
[----:B0-----:R-:W-:-:S05]  /*00f0*/  @!P0 IMAD.WIDE R2, R5, 0x4, R2 ;  /* 0x0000000405028825 */ /* 0x001fca00078e0202 */
[----:B-----5:R0:W2:Y:S01]  /*0100*/  @!P0 LDG.E R4, desc[UR6][R2.64] ;  /* 0x0000000602048981 */ /* 0x0200a2000c1e1900 */
[----:B------:R-:W1:Y:S01]  /*0110*/  S2UR UR5, SR_CgaCtaId ;  /* 0x00000000000579c3 */ /* 0x000e620000008800 */
[----:B------:R-:W-:Y:S01]  /*0120*/  UMOV UR4, 0x400 ;  /* 0x0000040000047882 */ /* 0x000fe20000000000 */
[----:B------:R-:W-:Y:S02]  /*0130*/  @!P0 IMAD R0, R8, UR8, R13 ;  /* 0x0000000808008c24 */ /* 0x000fe4000f8e020d */
[----:B------:R-:W-:-:S04]  /*0140*/  IMAD R5, R13, UR8, R8 ;  /* 0x000000080d057c24 */ /* 0x000fc8000f8e0208 */
[----:B0-----:R-:W0:Y:S01]  /*0150*/  LDC.64 R2, c[0x0][0x388] ;  /* 0x0000e200ff027b82 */ /* 0x001e220000000a00 */
[----:B-1----:R-:W-:-:S06]  /*0160*/  ULEA UR4, UR5, UR4, 0x18 ;  /* 0x0000000405047291 */ /* 0x002fcc000f8ec0ff */
[----:B------:R-:W-:Y:S01]  /*0170*/  @!P0 LEA R7, R0, UR4, 0x2 ;  /* 0x0000000400078c11 */ /* 0x000fe2000f8e10ff */
[----:B------:R-:W-:Y:S01]  /*0180*/  IMAD R0, R10, UR8, R8 ;  /* 0x000000080a007c24 */ /* 0x000fe2000f8e0208 */
[----:B------:R-:W-:Y:S01]  /*0190*/  LEA R6, R5, UR4, 0x2 ;  /* 0x0000000405067c11 */ /* 0x000fe2000f8e10ff */
[----:B------:R-:W-:-:S04]  /*01a0*/  IMAD R5, R11, UR9, R13 ;  /* 0x000000090b057c24 */ /* 0x000fc8000f8e020d */
[----:B------:R-:W-:-:S04]  /*01b0*/  IMAD R5, R5, UR10, R0 ;  /* 0x0000000a05057c24 */ /* 0x000fc8000f8e0200 */
[----:B0-----:R-:W-:Y:S01]  /*01c0*/  IMAD.WIDE R2, R5, 0x4, R2 ;  /* 0x0000000405027825 */ /* 0x001fe200078e0202 */
[----:B--2---:R-:W-:Y:S01]  /*01d0*/  @!P0 STS [R7], R4 ;  /* 0x0000000407008388 */ /* 0x004fe20000000800 */
[----:B------:R-:W-:Y:S06]  /*01e0*/  BAR.SYNC.DEFER_BLOCKING 0x0 ;  /* 0x0000000000007b1d */ /* 0x000fec0000010000 */
[----:B------:R-:W0:Y:S04]  /*01f0*/  LDS R9, [R6] ;  /* 0x0000000006097984 */ /* 0x000e280000000800 */
[----:B0-----:R-:W-:Y:S01]  /*0200*/  STG.E desc[UR6][R2.64], R9 ;  /* 0x0000000902007986 */ /* 0x001fe2000c101906 */
[----:B------:R-:W-:Y:S05]  /*0210*/  EXIT ;  /* 0x000000000000794d */ /* 0x000fea0003800000 */
.L_x_0:
[----:B------:R-:W-:-:S00]  /*0220*/  BRA `(.L_x_0) ;  /* 0xfffffffc00fc7947 */ /* 0x000fc0000383ffff */
[----:B------:R-:W-:-:S00]  /*0230*/  NOP ;  /* 0x0000000000007918 */ /* 0x000fc00000000000 */
        /* <DEDUP_REMOVED lines=12> */
.L_x_2:


//--------------------- .text._Z22matrix_transpose_naivePiS_i --------------------------
	.section	.text._Z22matrix_transpose_naivePiS_i,"ax",@progbits
	.align	128
        .global         _Z22matrix_transpose_naivePiS_i
        .type           _Z22matrix_transpose_naivePiS_i,@function
        .size           _Z22matrix_transpose_naivePiS_i,(.L_x_3 - _Z22matrix_transpose_naivePiS_i)
        .other          _Z22matrix_transpose_naivePiS_i,@"STO_CUDA_ENTRY STV_DEFAULT"
_Z22matrix_transpose_naivePiS_i:
.text._Z22matrix_transpose_naivePiS_i:
[----:B------:R-:W-:Y:S01]  /*0000*/  LDC R1, c[0x0][0x37c] ;  /* 0x0000df00ff017b82 */ /* 0x000fe20000000800 */
[----:B------:R-:W0:Y:S07]  /*0010*/  S2R R0, SR_TID.X ;  /* 0x0000000000007919 */ /* 0x000e2e0000002100 */
[----:B------:R-:W0:Y:S01]  /*0020*/  LDC R5, c[0x0][0x360] ;  /* 0x0000d800ff057b82 */ /* 0x000e220000000800 */
[----:B------:R-:W1:Y:S01]  /*0030*/  LDCU UR8, c[0x0][0x390] ;  /* 0x00007200ff0877ac */ /* 0x000e620008000800 */
[----:B------:R-:W2:Y:S01]  /*0040*/  S2R R7, SR_TID.Y ;  /* 0x0000000000077919 */ /* 0x000ea20000002200 */
[----:B------:R-:W3:Y:S05]  /*0050*/  LDCU.64 UR4, c[0x0][0x358] ;  /* 0x00006b00ff0477ac */ /* 0x000eea0008000a00 */
[----:B------:R-:W0:Y:S08]  /*0060*/  S2UR UR6, SR_CTAID.X ;  /* 0x00000000000679c3 */ /* 0x000e300000002500 */
[----:B------:R-:W2:Y:S08]  /*0070*/  S2UR UR7, SR_CTAID.Y ;  /* 0x00000000000779c3 */ /* 0x000eb00000002600 */
[----:B------:R-:W2:Y:S08]  /*0080*/  LDC R4, c[0x0][0x364] ;  /* 0x0000d900ff047b82 */ /* 0x000eb00000000800 */
[----:B------:R-:W4:Y:S01]  /*0090*/  LDC.64 R2, c[0x0][0x380] ;  /* 0x0000e000ff027b82 */ /* 0x000f220000000a00 */
[----:B0-----:R-:W-:-:S02]  /*00a0*/  IMAD R0, R5, UR6, R0 ;  /* 0x0000000605007c24 */ /* 0x001fc4000f8e0200 */
[----:B--2---:R-:W-:-:S04]  /*00b0*/  IMAD R7, R4, UR7, R7 ;  /* 0x0000000704077c24 */ /* 0x004fc8000f8e0207 */
[----:B-1----:R-:W-:-:S04]  /*00c0*/  IMAD R5, R7, UR8, R0 ;  /* 0x0000000807057c24 */ /* 0x002fc8000f8e0200 */
[----:B----4-:R-:W-:Y:S02]  /*00d0*/  IMAD.WIDE R2, R5, 0x4, R2 ;  /* 0x0000000405027825 */ /* 0x010fe400078e0202 */
[----:B------:R-:W0:Y:S04]  /*00e0*/  LDC.64 R4, c[0x0][0x388] ;  /* 0x0000e200ff047b82 */ /* 0x000e280000000a00 */
[----:B---3--:R-:W2:Y:S01]  /*00f0*/  LDG.E R3, desc[UR4][R2.64] ;  /* 0x0000000402037981 */ /* 0x008ea2000c1e1900 */
[----:B------:R-:W-:-:S04]  /*0100*/  IMAD R7, R0, UR8, R7 ;  /* 0x0000000800077c24 */ /* 0x000fc8000f8e0207 */
[----:B0-----:R-:W-:-:S05]  /*0110*/  IMAD.WIDE R4, R7, 0x4, R4 ;  /* 0x0000000407047825 */ /* 0x001fca00078e0204 */
[----:B--2---:R-:W-:Y:S01]  /*0120*/  STG.E desc[UR4][R4.64], R3 ;  /* 0x0000000304007986 */ /* 0x004fe2000c101904 */
[----:B------:R-:W-:Y:S05]  /*0130*/  EXIT ;  /* 0x000000000000794d */ /* 0x000fea0003800000 */
.L_x_1:
        /* <DEDUP_REMOVED lines=12> */
.L_x_3:


//--------------------- .nv.shared._Z23matrix_transpose_sharedPiS_i --------------------------
	.section	.nv.shared._Z23matrix_transpose_sharedPiS_i,"aw",@nobits
	.sectionflags	@""
	.align	16
	.zero		1024


//--------------------- .nv.shared.reserved.0     --------------------------
	.section	.nv.shared.reserved.0,"aw",@nobits
	.weak		__nv_reservedSMEM_offset_0_alias
	.size		__nv_reservedSMEM_offset_0_alias, 0, 64
	.other		__nv_reservedSMEM_offset_0_alias,@"STO_CUDA_RESERVED_SHARED STV_DEFAULT"
__nv_reservedSMEM_offset_0_alias:
	.zero		0
	.zero		64


//--------------------- .nv.shared._Z22matrix_transpose_naivePiS_i --------------------------
	.section	.nv.shared._Z22matrix_transpose_naivePiS_i,"aw",@nobits
	.sectionflags	@""
	.align	16
	.zero		1024


//--------------------- .nv.constant0._Z23matrix_transpose_sharedPiS_i --------------------------
	.section	.nv.constant0._Z23matrix_transpose_sharedPiS_i,"a",@progbits
	.sectionflags	@""
	.align	4
.nv.constant0._Z23matrix_transpose_sharedPiS_i:
	.zero		916


//--------------------- .nv.constant0._Z22matrix_transpose_naivePiS_i --------------------------
	.section	.nv.constant0._Z22matrix_transpose_naivePiS_i,"a",@progbits
	.sectionflags	@""
	.align	4
.nv.constant0._Z22matrix_transpose_naivePiS_i:
	.zero		916


//--------------------- SYMBOLS --------------------------

	.type		.nv.reservedSmem.offset0,@object
	.size		.nv.reservedSmem.offset0,0x4
	.type		.nv.reservedSmem.cap,@object
	.size		.nv.reservedSmem.cap,0x4
